//
// Generated by NVIDIA NVVM Compiler
//
// Compiler Build ID: CL-36424714
// Cuda compilation tools, release 13.0, V13.0.88
// Based on NVVM 20.0.0
//

.version 9.0
.target sm_100
.address_size 64

	// .globl	_Z18transponerParaleloPfS_i

.visible .entry _Z18transponerParaleloPfS_i(
	.param .u64 .ptr .align 1 _Z18transponerParaleloPfS_i_param_0,
	.param .u64 .ptr .align 1 _Z18transponerParaleloPfS_i_param_1,
	.param .u32 _Z18transponerParaleloPfS_i_param_2
)
{
	.reg .pred 	%p<2>;
	.reg .b32 	%r<15>;
	.reg .b32 	%f<2>;
	.reg .b64 	%rd<9>;

	ld.param.u64 	%rd1, [_Z18transponerParaleloPfS_i_param_0];
	ld.param.u64 	%rd2, [_Z18transponerParaleloPfS_i_param_1];
	ld.param.u32 	%r4, [_Z18transponerParaleloPfS_i_param_2];
	mov.u32 	%r5, %ctaid.x;
	mov.u32 	%r6, %ntid.x;
	mov.u32 	%r7, %tid.x;
	mad.lo.s32 	%r1, %r5, %r6, %r7;
	mov.u32 	%r8, %ctaid.y;
	mov.u32 	%r9, %ntid.y;
	mov.u32 	%r10, %tid.y;
	mad.lo.s32 	%r11, %r8, %r9, %r10;
	max.s32 	%r12, %r1, %r11;
	setp.ge.s32 	%p1, %r12, %r4;
	@%p1 bra 	$L__BB0_2;
	cvta.to.global.u64 	%rd3, %rd1;
	cvta.to.global.u64 	%rd4, %rd2;
	mad.lo.s32 	%r13, %r4, %r1, %r11;
	mul.wide.s32 	%rd5, %r13, 4;
	add.s64 	%rd6, %rd3, %rd5;
	ld.global.f32 	%f1, [%rd6];
	mad.lo.s32 	%r14, %r4, %r11, %r1;
	mul.wide.s32 	%rd7, %r14, 4;
	add.s64 	%rd8, %rd4, %rd7;
	st.global.f32 	[%rd8], %f1;
$L__BB0_2:
	ret;

}


// ===== COMPILED SASS (sm_100) =====

	.target	sm_100

	.elftype	@"ET_EXEC"


//--------------------- .note.nv.tkinfo           --------------------------
	.section	.note.nv.tkinfo,"",@"SHT_NOTE"
	.sectionflags	@"SHF_NOTE_NV_TKINFO"
	.tkinfo
        /*0018*/ 	.word	0x00000002
        /*0030*/ 	.string	""
        /*0030*/ 	.string	"ptxas"
        /*0030*/ 	.string	"Cuda compilation tools, release 13.0, V13.0.88"
        /*0030*/ 	.string	"Build cuda_13.0.r13.0/compiler.36424714_0"
        /*0030*/ 	.string	"-arch sm_100 -m 64 "



//--------------------- .note.nv.cuinfo           --------------------------
	.section	.note.nv.cuinfo,"",@"SHT_NOTE"
	.sectionflags	@"SHF_NOTE_NV_CUINFO"
        /*0018*/ 	.short	0x0002
        /*001a*/ 	.short	0x0064
        /*001c*/ 	.short	0x0082
	.zero		2


//--------------------- .nv.info                  --------------------------
	.section	.nv.info,"",@"SHT_CUDA_INFO"
	.align	4


	//----- nvinfo : EIATTR_REGCOUNT
	.align		4
        /*0000*/ 	.byte	0x04, 0x2f
        /*0002*/ 	.short	(.L_1 - .L_0)
	.align		4
.L_0:
        /*0004*/ 	.word	index@(_Z18transponerParaleloPfS_i)
        /*0008*/ 	.word	0x0000000a


	//----- nvinfo : EIATTR_FRAME_SIZE
	.align		4
.L_1:
        /*000c*/ 	.byte	0x04, 0x11
        /*000e*/ 	.short	(.L_3 - .L_2)
	.align		4
.L_2:
        /*0010*/ 	.word	index@(_Z18transponerParaleloPfS_i)
        /*0014*/ 	.word	0x00000000


	//----- nvinfo : EIATTR_MIN_STACK_SIZE
	.align		4
.L_3:
        /*0018*/ 	.byte	0x04, 0x12
        /*001a*/ 	.short	(.L_5 - .L_4)
	.align		4
.L_4:
        /*001c*/ 	.word	index@(_Z18transponerParaleloPfS_i)
        /*0020*/ 	.word	0x00000000
.L_5:


//--------------------- .nv.compat                --------------------------
	.section	.nv.compat,"",@"SHT_CUDA_COMPAT_INFO"
	.align	4
        /*0000*/ 	.byte	0x02, 0x09, 0x00, 0x00, 0x02, 0x02, 0x01, 0x00, 0x02, 0x05, 0x05, 0x00, 0x03, 0x07, 0x01, 0x01
        /*0010*/ 	.byte	0x02, 0x03, 0x00, 0x00, 0x02, 0x06, 0x01, 0x00, 0x04, 0x0b, 0x08, 0x00, 0x09, 0x00, 0x00, 0x00
        /*0020*/ 	.byte	0x00, 0x00, 0x00, 0x00


//--------------------- .nv.info._Z18transponerParaleloPfS_i --------------------------
	.section	.nv.info._Z18transponerParaleloPfS_i,"",@"SHT_CUDA_INFO"
	.sectionflags	@""
	.align	4


	//----- nvinfo : EIATTR_CUDA_API_VERSION
	.align		4
        /*0000*/ 	.byte	0x04, 0x37
        /*0002*/ 	.short	(.L_7 - .L_6)
.L_6:
        /*0004*/ 	.word	0x00000082


	//----- nvinfo : EIATTR_KPARAM_INFO
	.align		4
.L_7:
        /*0008*/ 	.byte	0x04, 0x17
        /*000a*/ 	.short	(.L_9 - .L_8)
.L_8:
        /*000c*/ 	.word	0x00000000
        /*0010*/ 	.short	0x0002
        /*0012*/ 	.short	0x0010
        /*0014*/ 	.byte	0x00, 0xf0, 0x11, 0x00


	//----- nvinfo : EIATTR_KPARAM_INFO
	.align		4
.L_9:
        /*0018*/ 	.byte	0x04, 0x17
        /*001a*/ 	.short	(.L_11 - .L_10)
.L_10:
        /*001c*/ 	.word	0x00000000
        /*0020*/ 	.short	0x0001
        /*0022*/ 	.short	0x0008
        /*0024*/ 	.byte	0x00, 0xf5, 0x21, 0x00


	//----- nvinfo : EIATTR_KPARAM_INFO
	.align		4
.L_11:
        /*0028*/ 	.byte	0x04, 0x17
        /*002a*/ 	.short	(.L_13 - .L_12)
.L_12:
        /*002c*/ 	.word	0x00000000
        /*0030*/ 	.short	0x0000
        /*0032*/ 	.short	0x0000
        /*0034*/ 	.byte	0x00, 0xf5, 0x21, 0x00


	//----- nvinfo : EIATTR_SPARSE_MMA_MASK
	.align		4
.L_13:
        /*0038*/ 	.byte	0x03, 0x50
        /*003a*/ 	.short	0x0000


	//----- nvinfo : EIATTR_MAXREG_COUNT
	.align		4
        /*003c*/ 	.byte	0x03, 0x1b
        /*003e*/ 	.short	0x00ff


	//----- nvinfo : EIATTR_MERCURY_ISA_VERSION
	.align		4
        /*0040*/ 	.byte	0x03, 0x5f
        /*0042*/ 	.short	0x0101


	//----- nvinfo : EIATTR_VRC_CTA_INIT_COUNT
	.align		4
        /*0044*/ 	.byte	0x02, 0x4a
	.zero		1
	.zero		1


	//----- nvinfo : EIATTR_EXIT_INSTR_OFFSETS
	.align		4
        /*0048*/ 	.byte	0x04, 0x1c
        /*004a*/ 	.short	(.L_15 - .L_14)


	//   ....[0]....
.L_14:
        /*004c*/ 	.word	0x000000c0


	//   ....[1]....
        /*0050*/ 	.word	0x00000160


	//----- nvinfo : EIATTR_CBANK_PARAM_SIZE
	.align		4
.L_15:
        /*0054*/ 	.byte	0x03, 0x19
        /*0056*/ 	.short	0x0014


	//----- nvinfo : EIATTR_PARAM_CBANK
	.align		4
        /*0058*/ 	.byte	0x04, 0x0a
        /*005a*/ 	.short	(.L_17 - .L_16)
	.align		4
.L_16:
        /*005c*/ 	.word	index@(.nv.constant0._Z18transponerParaleloPfS_i)
        /*0060*/ 	.short	0x0380
        /*0062*/ 	.short	0x0014


	//----- nvinfo : EIATTR_SW_WAR
	.align		4
.L_17:
        /*0064*/ 	.byte	0x04, 0x36
        /*0066*/ 	.short	(.L_19 - .L_18)
.L_18:
        /*0068*/ 	.word	0x00000008
.L_19:


//--------------------- .nv.callgraph             --------------------------
	.section	.nv.callgraph,"",@"SHT_CUDA_CALLGRAPH"
	.align	4
	.sectionentsize	8
	.align		4
        /*0000*/ 	.word	0x00000000
	.align		4
        /*0004*/ 	.word	0xffffffff
	.align		4
        /*0008*/ 	.word	0x00000000
	.align		4
        /*000c*/ 	.word	0xfffffffe
	.align		4
        /*0010*/ 	.word	0x00000000
	.align		4
        /*0014*/ 	.word	0xfffffffd
	.align		4
        /*0018*/ 	.word	0x00000000
	.align		4
        /*001c*/ 	.word	0xfffffffc


//--------------------- .text._Z18transponerParaleloPfS_i --------------------------
	.section	.text._Z18transponerParaleloPfS_i,"ax",@progbits
	.align	128
        .global         _Z18transponerParaleloPfS_i
        .type           _Z18transponerParaleloPfS_i,@function
        .size           _Z18transponerParaleloPfS_i,(.L_x_1 - _Z18transponerParaleloPfS_i)
        .other          _Z18transponerParaleloPfS_i,@"STO_CUDA_ENTRY STV_DEFAULT"
_Z18transponerParaleloPfS_i:
.text._Z18transponerParaleloPfS_i:
[----:B------:R-:W-:Y:S01]  /*0000*/  LDC R1, c[0x0][0x37c] ;  /* 0x0000df00ff017b82 */ /* 0x000fe20000000800 */
[----:B------:R-:W0:Y:S07]  /*0010*/  S2R R3, SR_TID.X ;  /* 0x0000000000037919 */ /* 0x000e2e0000002100 */
[----:B------:R-:W0:Y:S01]  /*0020*/  LDC R0, c[0x0][0x360] ;  /* 0x0000d800ff007b82 */ /* 0x000e220000000800 */
[----:B------:R-:W1:Y:S01]  /*0030*/  LDCU UR6, c[0x0][0x390] ;  /* 0x00007200ff0677ac */ /* 0x000e620008000800 */
[----:B------:R-:W2:Y:S06]  /*0040*/  S2R R2, SR_TID.Y ;  /* 0x0000000000027919 */ /* 0x000eac0000002200 */
[----:B------:R-:W0:Y:S08]  /*0050*/  S2UR UR4, SR_CTAID.X ;  /* 0x00000000000479c3 */ /* 0x000e300000002500 */
[----:B------:R-:W2:Y:S08]  /*0060*/  S2UR UR5, SR_CTAID.Y ;  /* 0x00000000000579c3 */ /* 0x000eb00000002600 */
[----:B------:R-:W2:Y:S01]  /*0070*/  LDC R7, c[0x0][0x364] ;  /* 0x0000d900ff077b82 */ /* 0x000ea20000000800 */
[----:B0-----:R-:W-:-:S02]  /*0080*/  IMAD R0, R0, UR4, R3 ;  /* 0x0000000400007c24 */ /* 0x001fc4000f8e0203 */
[----:B--2---:R-:W-:-:S05]  /*0090*/  IMAD R7, R7, UR5, R2 ;  /* 0x0000000507077c24 */ /* 0x004fca000f8e0202 */
[----:B------:R-:W-:-:S04]  /*00a0*/  VIMNMX R2, PT, PT, R0, R7, !PT ;  /* 0x0000000700027248 */ /* 0x000fc80007fe0100 */
[----:B-1----:R-:W-:-:S13]  /*00b0*/  ISETP.GE.AND P0, PT, R2, UR6, PT ;  /* 0x0000000602007c0c */ /* 0x002fda000bf06270 */
[----:B------:R-:W-:Y:S05]  /*00c0*/  @P0 EXIT ;  /* 0x000000000000094d */ /* 0x000fea0003800000 */
[----:B------:R-:W0:Y:S01]  /*00d0*/  LDC.64 R2, c[0x0][0x380] ;  /* 0x0000e000ff027b82 */ /* 0x000e220000000a00 */
[----:B------:R-:W1:Y:S01]  /*00e0*/  LDCU.64 UR4, c[0x0][0x358] ;  /* 0x00006b00ff0477ac */ /* 0x000e620008000a00 */
[----:B------:R-:W-:-:S04]  /*00f0*/  IMAD R5, R0, UR6, R7 ;  /* 0x0000000600057c24 */ /* 0x000fc8000f8e0207 */
[----:B0-----:R-:W-:Y:S02]  /*0100*/  IMAD.WIDE R2, R5, 0x4, R2 ;  /* 0x0000000405027825 */ /* 0x001fe400078e0202 */
[----:B------:R-:W0:Y:S04]  /*0110*/  LDC.64 R4, c[0x0][0x388] ;  /* 0x0000e200ff047b82 */ /* 0x000e280000000a00 */
[----:B-1----:R-:W2:Y:S01]  /*0120*/  LDG.E R3, desc[UR4][R2.64] ;  /* 0x0000000402037981 */ /* 0x002ea2000c1e1900 */
[----:B------:R-:W-:-:S04]  /*0130*/  IMAD R7, R7, UR6, R0 ;  /* 0x0000000607077c24 */ /* 0x000fc8000f8e0200 */
[----:B0-----:R-:W-:-:S05]  /*0140*/  IMAD.WIDE R4, R7, 0x4, R4 ;  /* 0x0000000407047825 */ /* 0x001fca00078e0204 */
[----:B--2---:R-:W-:Y:S01]  /*0150*/  STG.E desc[UR4][R4.64], R3 ;  /* 0x0000000304007986 */ /* 0x004fe2000c101904 */
[----:B------:R-:W-:Y:S05]  /*0160*/  EXIT ;  /* 0x000000000000794d */ /* 0x000fea0003800000 */
.L_x_0:
[----:B------:R-:W-:-:S00]  /*0170*/  BRA `(.L_x_0) ;  /* 0xfffffffc00fc7947 */ /* 0x000fc0000383ffff */
[----:B------:R-:W-:-:S00]  /*0180*/  NOP ;  /* 0x0000000000007918 */ /* 0x000fc00000000000 */
[----:B------:R-:W-:-:S00]  /*0190*/  NOP ;  /* 0x0000000000007918 */ /* 0x000fc00000000000 */
[----:B------:R-:W-:-:S00]  /*01a0*/  NOP ;  /* 0x0000000000007918 */ /* 0x000fc00000000000 */
[----:B------:R-:W-:-:S00]  /*01b0*/  NOP ;  /* 0x0000000000007918 */ /* 0x000fc00000000000 */
[----:B------:R-:W-:-:S00]  /*01c0*/  NOP ;  /* 0x0000000000007918 */ /* 0x000fc00000000000 */
[----:B------:R-:W-:-:S00]  /*01d0*/  NOP ;  /* 0x0000000000007918 */ /* 0x000fc00000000000 */
[----:B------:R-:W-:-:S00]  /*01e0*/  NOP ;  /* 0x0000000000007918 */ /* 0x000fc00000000000 */
[----:B------:R-:W-:-:S00]  /*01f0*/  NOP ;  /* 0x0000000000007918 */ /* 0x000fc00000000000 */
.L_x_1:


//--------------------- .nv.shared.reserved.0     --------------------------
	.section	.nv.shared.reserved.0,"aw",@nobits
	.weak		__nv_reservedSMEM_offset_0_alias
	.size		__nv_reservedSMEM_offset_0_alias, 0, 64
	.other		__nv_reservedSMEM_offset_0_alias,@"STO_CUDA_RESERVED_SHARED STV_DEFAULT"
__nv_reservedSMEM_offset_0_alias:
	.zero		0
	.zero		64


//--------------------- .nv.constant0._Z18transponerParaleloPfS_i --------------------------
	.section	.nv.constant0._Z18transponerParaleloPfS_i,"a",@progbits
	.sectionflags	@""
	.align	4
.nv.constant0._Z18transponerParaleloPfS_i:
	.zero		916


//--------------------- SYMBOLS --------------------------

	.type		.nv.reservedSmem.offset0,@object
	.size		.nv.reservedSmem.offset0,0x4
